//
// Generated by NVIDIA NVVM Compiler
//
// Compiler Build ID: CL-36424714
// Cuda compilation tools, release 13.0, V13.0.88
// Based on NVVM 20.0.0
//

.version 9.0
.target sm_100
.address_size 64

	// .globl	_Z9helloCUDAv
.extern .func  (.param .b32 func_retval0) vprintf
(
	.param .b64 vprintf_param_0,
	.param .b64 vprintf_param_1
)
;
.global .align 1 .b8 $str[29] = {72, 101, 108, 108, 111, 32, 116, 104, 114, 101, 97, 100, 32, 37, 100, 32, 105, 110, 32, 98, 108, 111, 99, 107, 32, 37, 100, 10};

.visible .entry _Z9helloCUDAv()
{
	.local .align 8 .b8 	__local_depot0[8];
	.reg .b64 	%SP;
	.reg .b64 	%SPL;
	.reg .b32 	%r<5>;
	.reg .b64 	%rd<5>;

	mov.u64 	%SPL, __local_depot0;
	cvta.local.u64 	%SP, %SPL;
	add.u64 	%rd1, %SP, 0;
	add.u64 	%rd2, %SPL, 0;
	mov.u32 	%r1, %tid.x;
	mov.u32 	%r2, %ctaid.x;
	st.local.v2.u32 	[%rd2], {%r1, %r2};
	mov.u64 	%rd3, $str;
	cvta.global.u64 	%rd4, %rd3;
	{ // callseq 0, 0
	.param .b64 param0;
	st.param.b64 	[param0], %rd4;
	.param .b64 param1;
	st.param.b64 	[param1], %rd1;
	.param .b32 retval0;
	call.uni (retval0), 
	vprintf, 
	(
	param0, 
	param1
	);
	ld.param.b32 	%r3, [retval0];
	} // callseq 0
	ret;

}


// ===== COMPILED SASS (sm_100) =====

	.target	sm_100

	.elftype	@"ET_EXEC"


//--------------------- .note.nv.tkinfo           --------------------------
	.section	.note.nv.tkinfo,"",@"SHT_NOTE"
	.sectionflags	@"SHF_NOTE_NV_TKINFO"
	.tkinfo
        /*0018*/ 	.word	0x00000002
        /*0030*/ 	.string	""
        /*0030*/ 	.string	"ptxas"
        /*0030*/ 	.string	"Cuda compilation tools, release 13.0, V13.0.88"
        /*0030*/ 	.string	"Build cuda_13.0.r13.0/compiler.36424714_0"
        /*0030*/ 	.string	"-arch sm_100 -m 64 "



//--------------------- .note.nv.cuinfo           --------------------------
	.section	.note.nv.cuinfo,"",@"SHT_NOTE"
	.sectionflags	@"SHF_NOTE_NV_CUINFO"
        /*0018*/ 	.short	0x0002
        /*001a*/ 	.short	0x0064
        /*001c*/ 	.short	0x0082
	.zero		2


//--------------------- .nv.info                  --------------------------
	.section	.nv.info,"",@"SHT_CUDA_INFO"
	.align	4


	//----- nvinfo : EIATTR_REGCOUNT
	.align		4
        /*0000*/ 	.byte	0x04, 0x2f
        /*0002*/ 	.short	(.L_2 - .L_1)
	.align		4
.L_1:
        /*0004*/ 	.word	index@(_Z9helloCUDAv)
        /*0008*/ 	.word	0x00000018


	//----- nvinfo : EIATTR_FRAME_SIZE
	.align		4
.L_2:
        /*000c*/ 	.byte	0x04, 0x11
        /*000e*/ 	.short	(.L_4 - .L_3)
	.align		4
.L_3:
        /*0010*/ 	.word	index@(_Z9helloCUDAv)
        /*0014*/ 	.word	0x00000008


	//----- nvinfo : EIATTR_MIN_STACK_SIZE
	.align		4
.L_4:
        /*0018*/ 	.byte	0x04, 0x12
        /*001a*/ 	.short	(.L_6 - .L_5)
	.align		4
.L_5:
        /*001c*/ 	.word	index@(_Z9helloCUDAv)
        /*0020*/ 	.word	0x00000008
.L_6:


//--------------------- .nv.compat                --------------------------
	.section	.nv.compat,"",@"SHT_CUDA_COMPAT_INFO"
	.align	4
        /*0000*/ 	.byte	0x02, 0x09, 0x00, 0x00, 0x02, 0x02, 0x01, 0x00, 0x02, 0x05, 0x05, 0x00, 0x03, 0x07, 0x01, 0x01
        /*0010*/ 	.byte	0x02, 0x03, 0x00, 0x00, 0x02, 0x06, 0x01, 0x00, 0x04, 0x0b, 0x08, 0x00, 0x09, 0x00, 0x00, 0x00
        /*0020*/ 	.byte	0x00, 0x00, 0x00, 0x00


//--------------------- .nv.info._Z9helloCUDAv    --------------------------
	.section	.nv.info._Z9helloCUDAv,"",@"SHT_CUDA_INFO"
	.sectionflags	@""
	.align	4


	//----- nvinfo : EIATTR_CUDA_API_VERSION
	.align		4
        /*0000*/ 	.byte	0x04, 0x37
        /*0002*/ 	.short	(.L_8 - .L_7)
.L_7:
        /*0004*/ 	.word	0x00000082


	//----- nvinfo : EIATTR_SPARSE_MMA_MASK
	.align		4
.L_8:
        /*0008*/ 	.byte	0x03, 0x50
        /*000a*/ 	.short	0x0000


	//----- nvinfo : EIATTR_MAXREG_COUNT
	.align		4
        /*000c*/ 	.byte	0x03, 0x1b
        /*000e*/ 	.short	0x00ff


	//----- nvinfo : EIATTR_EXTERNS
	.align		4
        /*0010*/ 	.byte	0x04, 0x0f
        /*0012*/ 	.short	(.L_10 - .L_9)


	//   ....[0]....
	.align		4
.L_9:
        /*0014*/ 	.word	index@(vprintf)


	//----- nvinfo : EIATTR_MERCURY_ISA_VERSION
	.align		4
.L_10:
        /*0018*/ 	.byte	0x03, 0x5f
        /*001a*/ 	.short	0x0101


	//----- nvinfo : EIATTR_VRC_CTA_INIT_COUNT
	.align		4
        /*001c*/ 	.byte	0x02, 0x4a
	.zero		1
	.zero		1


	//----- nvinfo : EIATTR_SYSCALL_OFFSETS
	.align		4
        /*0020*/ 	.byte	0x04, 0x46
        /*0022*/ 	.short	(.L_12 - .L_11)


	//   ....[0]....
.L_11:
        /*0024*/ 	.word	0x000000f0


	//----- nvinfo : EIATTR_EXIT_INSTR_OFFSETS
	.align		4
.L_12:
        /*0028*/ 	.byte	0x04, 0x1c
        /*002a*/ 	.short	(.L_14 - .L_13)


	//   ....[0]....
.L_13:
        /*002c*/ 	.word	0x00000100


	//----- nvinfo : EIATTR_SW_WAR
	.align		4
.L_14:
        /*0030*/ 	.byte	0x04, 0x36
        /*0032*/ 	.short	(.L_16 - .L_15)
.L_15:
        /*0034*/ 	.word	0x00000008
.L_16:


//--------------------- .nv.callgraph             --------------------------
	.section	.nv.callgraph,"",@"SHT_CUDA_CALLGRAPH"
	.align	4
	.sectionentsize	8
	.align		4
        /*0000*/ 	.word	0x00000000
	.align		4
        /*0004*/ 	.word	0xffffffff
	.align		4
        /*0008*/ 	.word	index@(_Z9helloCUDAv)
	.align		4
        /*000c*/ 	.word	index@(vprintf)
	.align		4
        /*0010*/ 	.word	0x00000000
	.align		4
        /*0014*/ 	.word	0xfffffffe
	.align		4
        /*0018*/ 	.word	0x00000000
	.align		4
        /*001c*/ 	.word	0xfffffffd
	.align		4
        /*0020*/ 	.word	0x00000000
	.align		4
        /*0024*/ 	.word	0xfffffffc


//--------------------- .nv.constant4             --------------------------
	.section	.nv.constant4,"a",@progbits
	.align	8
	.align		8
.nv.constant4:
        /*0000*/ 	.dword	vprintf
	.align		8
        /*0008*/ 	.dword	$str


//--------------------- .text._Z9helloCUDAv       --------------------------
	.section	.text._Z9helloCUDAv,"ax",@progbits
	.align	128
        .global         _Z9helloCUDAv
        .type           _Z9helloCUDAv,@function
        .size           _Z9helloCUDAv,(.L_x_2 - _Z9helloCUDAv)
        .other          _Z9helloCUDAv,@"STO_CUDA_ENTRY STV_DEFAULT"
_Z9helloCUDAv:
.text._Z9helloCUDAv:
[----:B------:R-:W0:Y:S01]  /*0000*/  LDC R1, c[0x0][0x37c] ;  /* 0x0000df00ff017b82 */ /* 0x000e220000000800 */
[----:B------:R-:W1:Y:S01]  /*0010*/  S2R R8, SR_TID.X ;  /* 0x0000000000087919 */ /* 0x000e620000002100 */
[----:B0-----:R-:W-:Y:S01]  /*0020*/  VIADD R1, R1, 0xfffffff8 ;  /* 0xfffffff801017836 */ /* 0x001fe20000000000 */
[----:B------:R-:W-:Y:S01]  /*0030*/  MOV R0, 0x0 ;  /* 0x0000000000007802 */ /* 0x000fe20000000f00 */
[----:B------:R-:W0:Y:S01]  /*0040*/  LDCU UR4, c[0x0][0x2f8] ;  /* 0x00005f00ff0477ac */ /* 0x000e220008000800 */
[----:B------:R-:W1:Y:S03]  /*0050*/  S2R R9, SR_CTAID.X ;  /* 0x0000000000097919 */ /* 0x000e660000002500 */
[----:B------:R2:W3:Y:S01]  /*0060*/  LDC.64 R2, c[0x4][R0] ;  /* 0x0100000000027b82 */ /* 0x0004e20000000a00 */
[----:B------:R-:W4:Y:S01]  /*0070*/  LDCU.64 UR6, c[0x4][0x8] ;  /* 0x01000100ff0677ac */ /* 0x000f220008000a00 */
[----:B------:R-:W5:Y:S01]  /*0080*/  LDCU UR5, c[0x0][0x2fc] ;  /* 0x00005f80ff0577ac */ /* 0x000f620008000800 */
[----:B0-----:R-:W-:Y:S01]  /*0090*/  IADD3 R6, P0, PT, R1, UR4, RZ ;  /* 0x0000000401067c10 */ /* 0x001fe2000ff1e0ff */
[----:B----4-:R-:W-:Y:S01]  /*00a0*/  IMAD.U32 R4, RZ, RZ, UR6 ;  /* 0x00000006ff047e24 */ /* 0x010fe2000f8e00ff */
[----:B------:R-:W-:-:S03]  /*00b0*/  MOV R5, UR7 ;  /* 0x0000000700057c02 */ /* 0x000fc60008000f00 */
[----:B-----5:R-:W-:Y:S01]  /*00c0*/  IMAD.X R7, RZ, RZ, UR5, P0 ;  /* 0x00000005ff077e24 */ /* 0x020fe200080e06ff */
[----:B-1----:R2:W-:Y:S07]  /*00d0*/  STL.64 [R1], R8 ;  /* 0x0000000801007387 */ /* 0x0025ee0000100a00 */
[----:B------:R-:W-:-:S07]  /*00e0*/  LEPC R20, `(.L_x_0) ;  /* 0x000000001014794e */ /* 0x000fce0000000000 */
[----:B--23--:R-:W-:Y:S05]  /*00f0*/  CALL.ABS.NOINC R2 ;  /* 0x0000000002007343 */ /* 0x00cfea0003c00000 */
.L_x_0:
[----:B------:R-:W-:Y:S05]  /*0100*/  EXIT ;  /* 0x000000000000794d */ /* 0x000fea0003800000 */
.L_x_1:
[----:B------:R-:W-:-:S00]  /*0110*/  BRA `(.L_x_1) ;  /* 0xfffffffc00fc7947 */ /* 0x000fc0000383ffff */
[----:B------:R-:W-:-:S00]  /*0120*/  NOP ;  /* 0x0000000000007918 */ /* 0x000fc00000000000 */
        /* <DEDUP_REMOVED lines=13> */
.L_x_2:


//--------------------- .nv.global.init           --------------------------
	.section	.nv.global.init,"aw",@progbits
.nv.global.init:
	.type		$str,@object
	.size		$str,(.L_0 - $str)
$str:
        /*0000*/ 	.byte	0x48, 0x65, 0x6c, 0x6c, 0x6f, 0x20, 0x74, 0x68, 0x72, 0x65, 0x61, 0x64, 0x20, 0x25, 0x64, 0x20
        /*0010*/ 	.byte	0x69, 0x6e, 0x20, 0x62, 0x6c, 0x6f, 0x63, 0x6b, 0x20, 0x25, 0x64, 0x0a, 0x00
.L_0:


//--------------------- .nv.shared.reserved.0     --------------------------
	.section	.nv.shared.reserved.0,"aw",@nobits
	.weak		__nv_reservedSMEM_offset_0_alias
	.size		__nv_reservedSMEM_offset_0_alias, 0, 64
	.other		__nv_reservedSMEM_offset_0_alias,@"STO_CUDA_RESERVED_SHARED STV_DEFAULT"
__nv_reservedSMEM_offset_0_alias:
	.zero		0
	.zero		64


//--------------------- .nv.constant0._Z9helloCUDAv --------------------------
	.section	.nv.constant0._Z9helloCUDAv,"a",@progbits
	.sectionflags	@""
	.align	4
.nv.constant0._Z9helloCUDAv:
	.zero		896


//--------------------- SYMBOLS --------------------------

	.type		.nv.reservedSmem.offset0,@object
	.size		.nv.reservedSmem.offset0,0x4
	.type		vprintf,@function
